	.headerflags	@"EF_CUDA_TEXMODE_UNIFIED EF_CUDA_64BIT_ADDRESS EF_CUDA_ACCELERATORS EF_CUDA_SM90 EF_CUDA_VIRTUAL_SM(EF_CUDA_SM90)"
	.elftype	@"ET_EXEC"


//--------------------- .nv.info                  --------------------------
	.section	.nv.info,"",@"SHT_CUDA_INFO"
	.align	4


	//----- nvinfo : EIATTR_REGCOUNT
	.align		4
        /*0000*/ 	.byte	0x04, 0x2f
        /*0002*/ 	.short	(.L_3 - .L_2)
	.align		4
.L_2:
        /*0004*/ 	.word	index@(triton_poi_fused__native_batch_norm_legit_no_training_leaky_relu_10)
        /*0008*/ 	.word	0x00000016


	//----- nvinfo : EIATTR_MIN_STACK_SIZE
	.align		4
.L_3:
        /*000c*/ 	.byte	0x04, 0x12
        /*000e*/ 	.short	(.L_5 - .L_4)
	.align		4
.L_4:
        /*0010*/ 	.word	index@(triton_poi_fused__native_batch_norm_legit_no_training_leaky_relu_10)
        /*0014*/ 	.word	0x00000000


	//----- nvinfo : EIATTR_FRAME_SIZE
	.align		4
.L_5:
        /*0018*/ 	.byte	0x04, 0x11
        /*001a*/ 	.short	(.L_7 - .L_6)
	.align		4
.L_6:
        /*001c*/ 	.word	index@(triton_poi_fused__native_batch_norm_legit_no_training_leaky_relu_10)
        /*0020*/ 	.word	0x00000000


	//----- nvinfo : EIATTR_MIN_STACK_SIZE
	.align		4
.L_7:
        /*0024*/ 	.byte	0x04, 0x12
        /*0026*/ 	.short	(.L_9 - .L_8)
	.align		4
.L_8:
        /*0028*/ 	.word	index@(triton_poi_fused__native_batch_norm_legit_no_training_leaky_relu_10)
        /*002c*/ 	.word	0x00000000
.L_9:


//--------------------- .nv.info.triton_poi_fused__native_batch_norm_legit_no_training_leaky_relu_10 --------------------------
	.section	.nv.info.triton_poi_fused__native_batch_norm_legit_no_training_leaky_relu_10,"",@"SHT_CUDA_INFO"
	.sectionflags	@""
	.align	4


	//----- nvinfo : EIATTR_CUDA_API_VERSION
	.align		4
        /*0000*/ 	.byte	0x04, 0x37
        /*0002*/ 	.short	(.L_11 - .L_10)
.L_10:
        /*0004*/ 	.word	0x0000007c


	//----- nvinfo : EIATTR_KPARAM_INFO
	.align		4
.L_11:
        /*0008*/ 	.byte	0x04, 0x17
        /*000a*/ 	.short	(.L_13 - .L_12)
.L_12:
        /*000c*/ 	.word	0x00000000
        /*0010*/ 	.short	0x0006
        /*0012*/ 	.short	0x0030
        /*0014*/ 	.byte	0x00, 0xf0, 0x11, 0x00


	//----- nvinfo : EIATTR_KPARAM_INFO
	.align		4
.L_13:
        /*0018*/ 	.byte	0x04, 0x17
        /*001a*/ 	.short	(.L_15 - .L_14)
.L_14:
        /*001c*/ 	.word	0x00000000
        /*0020*/ 	.short	0x0005
        /*0022*/ 	.short	0x0028
        /*0024*/ 	.byte	0x00, 0xf4, 0x21, 0x00


	//----- nvinfo : EIATTR_KPARAM_INFO
	.align		4
.L_15:
        /*0028*/ 	.byte	0x04, 0x17
        /*002a*/ 	.short	(.L_17 - .L_16)
.L_16:
        /*002c*/ 	.word	0x00000000
        /*0030*/ 	.short	0x0004
        /*0032*/ 	.short	0x0020
        /*0034*/ 	.byte	0x00, 0xf4, 0x21, 0x00


	//----- nvinfo : EIATTR_KPARAM_INFO
	.align		4
.L_17:
        /*0038*/ 	.byte	0x04, 0x17
        /*003a*/ 	.short	(.L_19 - .L_18)
.L_18:
        /*003c*/ 	.word	0x00000000
        /*0040*/ 	.short	0x0003
        /*0042*/ 	.short	0x0018
        /*0044*/ 	.byte	0x00, 0xf4, 0x21, 0x00


	//----- nvinfo : EIATTR_KPARAM_INFO
	.align		4
.L_19:
        /*0048*/ 	.byte	0x04, 0x17
        /*004a*/ 	.short	(.L_21 - .L_20)
.L_20:
        /*004c*/ 	.word	0x00000000
        /*0050*/ 	.short	0x0002
        /*0052*/ 	.short	0x0010
        /*0054*/ 	.byte	0x00, 0xf4, 0x21, 0x00


	//----- nvinfo : EIATTR_KPARAM_INFO
	.align		4
.L_21:
        /*0058*/ 	.byte	0x04, 0x17
        /*005a*/ 	.short	(.L_23 - .L_22)
.L_22:
        /*005c*/ 	.word	0x00000000
        /*0060*/ 	.short	0x0001
        /*0062*/ 	.short	0x0008
        /*0064*/ 	.byte	0x00, 0xf4, 0x21, 0x00


	//----- nvinfo : EIATTR_KPARAM_INFO
	.align		4
.L_23:
        /*0068*/ 	.byte	0x04, 0x17
        /*006a*/ 	.short	(.L_25 - .L_24)
.L_24:
        /*006c*/ 	.word	0x00000000
        /*0070*/ 	.short	0x0000
        /*0072*/ 	.short	0x0000
        /*0074*/ 	.byte	0x00, 0xf4, 0x21, 0x00


	//----- nvinfo : EIATTR_SPARSE_MMA_MASK
	.align		4
.L_25:
        /*0078*/ 	.byte	0x03, 0x50
        /*007a*/ 	.short	0x0000


	//----- nvinfo : EIATTR_MAXREG_COUNT
	.align		4
        /*007c*/ 	.byte	0x03, 0x1b
        /*007e*/ 	.short	0x00ff


	//----- nvinfo : EIATTR_EXIT_INSTR_OFFSETS
	.align		4
        /*0080*/ 	.byte	0x04, 0x1c
        /*0082*/ 	.short	(.L_27 - .L_26)


	//   ....[0]....
.L_26:
        /*0084*/ 	.word	0x00000420


	//   ....[1]....
        /*0088*/ 	.word	0x00000440


	//----- nvinfo : EIATTR_REQNTID
	.align		4
.L_27:
        /*008c*/ 	.byte	0x04, 0x10
        /*008e*/ 	.short	(.L_29 - .L_28)
.L_28:
        /*0090*/ 	.word	0x00000080
        /*0094*/ 	.word	0x00000001
        /*0098*/ 	.word	0x00000001


	//----- nvinfo : EIATTR_CBANK_PARAM_SIZE
	.align		4
.L_29:
        /*009c*/ 	.byte	0x03, 0x19
        /*009e*/ 	.short	0x0034


	//----- nvinfo : EIATTR_PARAM_CBANK
	.align		4
        /*00a0*/ 	.byte	0x04, 0x0a
        /*00a2*/ 	.short	(.L_31 - .L_30)
	.align		4
.L_30:
        /*00a4*/ 	.word	index@(.nv.constant0.triton_poi_fused__native_batch_norm_legit_no_training_leaky_relu_10)
        /*00a8*/ 	.short	0x0210
        /*00aa*/ 	.short	0x0034


	//----- nvinfo : EIATTR_SW_WAR
	.align		4
.L_31:
        /*00ac*/ 	.byte	0x04, 0x36
        /*00ae*/ 	.short	(.L_33 - .L_32)
.L_32:
        /*00b0*/ 	.word	0x00000008
.L_33:


//--------------------- .nv.callgraph             --------------------------
	.section	.nv.callgraph,"",@"SHT_CUDA_CALLGRAPH"
	.align	4
	.sectionentsize	8
	.align		4
        /*0000*/ 	.word	0x00000000
	.align		4
        /*0004*/ 	.word	0xffffffff
	.align		4
        /*0008*/ 	.word	0x00000000
	.align		4
        /*000c*/ 	.word	0xfffffffe
	.align		4
        /*0010*/ 	.word	0x00000000
	.align		4
        /*0014*/ 	.word	0xfffffffd
	.align		4
        /*0018*/ 	.word	0x00000000
	.align		4
        /*001c*/ 	.word	0xfffffffc


//--------------------- .nv.constant4             --------------------------
	.section	.nv.constant4,"a",@progbits
	.align	8
	.align		8
.nv.constant4:
        /*0000*/ 	.dword	_$_str
	.align		8
        /*0008*/ 	.dword	_$_str_$_2


//--------------------- .text.triton_poi_fused__native_batch_norm_legit_no_training_leaky_relu_10 --------------------------
	.section	.text.triton_poi_fused__native_batch_norm_legit_no_training_leaky_relu_10,"ax",@progbits
	.align	128
        .global         triton_poi_fused__native_batch_norm_legit_no_training_leaky_relu_10
        .type           triton_poi_fused__native_batch_norm_legit_no_training_leaky_relu_10,@function
        .size           triton_poi_fused__native_batch_norm_legit_no_training_leaky_relu_10,(.L_x_1 - triton_poi_fused__native_batch_norm_legit_no_training_leaky_relu_10)
        .other          triton_poi_fused__native_batch_norm_legit_no_training_leaky_relu_10,@"STO_CUDA_ENTRY STV_DEFAULT"
triton_poi_fused__native_batch_norm_legit_no_training_leaky_relu_10:
.text.triton_poi_fused__native_batch_norm_legit_no_training_leaky_relu_10:
[----:B------:R-:W0:Y:S01]  /*0000*/  LDC R1, c[0x0][0x28] ;  /* 0x00000a00ff017b82 */ /* 0x000e220000000800 */
[----:B------:R-:W1:Y:S07]  /*0010*/  S2R R0, SR_TID.X ;  /* 0x0000000000007919 */ /* 0x000e6e0000002100 */
[----:B------:R-:W2:Y:S01]  /*0020*/  LDC.64 R8, c[0x0][0x228] ;  /* 0x00008a00ff087b82 */ /* 0x000ea20000000a00 */
[----:B------:R-:W-:Y:S01]  /*0030*/  ULDC.64 UR4, c[0x0][0x208] ;  /* 0x0000820000047ab9 */ /* 0x000fe20000000a00 */
[----:B------:R-:W3:Y:S06]  /*0040*/  S2R R5, SR_CTAID.X ;  /* 0x0000000000057919 */ /* 0x000eec0000002500 */
[----:B------:R-:W4:Y:S08]  /*0050*/  LDC.64 R12, c[0x0][0x218] ;  /* 0x00008600ff0c7b82 */ /* 0x000f300000000a00 */
[----:B------:R-:W5:Y:S08]  /*0060*/  LDC.64 R14, c[0x0][0x220] ;  /* 0x00008800ff0e7b82 */ /* 0x000f700000000a00 */
[----:B------:R-:W5:Y:S01]  /*0070*/  LDC.64 R16, c[0x0][0x230] ;  /* 0x00008c00ff107b82 */ /* 0x000f620000000a00 */
[----:B-1----:R-:W-:-:S07]  /*0080*/  SHF.L.U32 R0, R0, 0x1, RZ ;  /* 0x0000000100007819 */ /* 0x002fce00000006ff */
[----:B------:R-:W1:Y:S01]  /*0090*/  LDC.64 R18, c[0x0][0x238] ;  /* 0x00008e00ff127b82 */ /* 0x000e620000000a00 */
[----:B---3--:R-:W-:Y:S02]  /*00a0*/  SHF.R.S32.HI R3, RZ, 0x17, R5 ;  /* 0x00000017ff037819 */ /* 0x008fe40000011405 */
[----:B------:R-:W-:Y:S02]  /*00b0*/  LOP3.LUT R0, R0, 0xfe, RZ, 0xc0, !PT ;  /* 0x000000fe00007812 */ /* 0x000fe400078ec0ff */
[----:B------:R-:W-:Y:S02]  /*00c0*/  SGXT R3, R3, 0x1 ;  /* 0x000000010303781a */ /* 0x000fe40000000200 */
[----:B------:R-:W-:-:S04]  /*00d0*/  LEA R0, R5, R0, 0x8 ;  /* 0x0000000005007211 */ /* 0x000fc800078e40ff */
[----:B------:R-:W-:Y:S02]  /*00e0*/  LEA.HI R3, R3, R0, RZ, 0x6 ;  /* 0x0000000003037211 */ /* 0x000fe400078f30ff */
[----:B------:R-:W-:Y:S02]  /*00f0*/  ISETP.GE.AND P0, PT, R0, 0x100, PT ;  /* 0x000001000000780c */ /* 0x000fe40003f06270 */
[----:B------:R-:W-:-:S04]  /*0100*/  LOP3.LUT R3, R3, 0xffffffc0, RZ, 0xc0, !PT ;  /* 0xffffffc003037812 */ /* 0x000fc800078ec0ff */
[----:B------:R-:W-:Y:S02]  /*0110*/  IADD3 R11, R0, -R3, RZ ;  /* 0x80000003000b7210 */ /* 0x000fe40007ffe0ff */
[----:B------:R-:W-:-:S03]  /*0120*/  CS2R R2, SRZ ;  /* 0x0000000000027805 */ /* 0x000fc6000001ff00 */
[----:B--2---:R-:W-:-:S05]  /*0130*/  IMAD.WIDE R8, R11, 0x4, R8 ;  /* 0x000000040b087825 */ /* 0x004fca00078e0208 */
[----:B------:R2:W3:Y:S01]  /*0140*/  @!P0 LDG.E.EL.64 R2, desc[UR4][R8.64] ;  /* 0x0000000408028981 */ /* 0x0004e2000c2e1b00 */
[----:B------:R-:W-:Y:S02]  /*0150*/  CS2R R4, SRZ ;  /* 0x0000000000047805 */ /* 0x000fe4000001ff00 */
[----:B------:R-:W-:Y:S01]  /*0160*/  CS2R R6, SRZ ;  /* 0x0000000000067805 */ /* 0x000fe2000001ff00 */
[----:B----4-:R-:W-:-:S04]  /*0170*/  IMAD.WIDE R12, R0, 0x4, R12 ;  /* 0x00000004000c7825 */ /* 0x010fc800078e020c */
[C---:B-----5:R-:W-:Y:S01]  /*0180*/  IMAD.WIDE R14, R11.reuse, 0x4, R14 ;  /* 0x000000040b0e7825 */ /* 0x060fe200078e020e */
[----:B------:R4:W5:Y:S04]  /*0190*/  @!P0 LDG.E.64 R4, desc[UR4][R12.64] ;  /* 0x000000040c048981 */ /* 0x000968000c1e1b00 */
[----:B------:R-:W5:Y:S01]  /*01a0*/  @!P0 LDG.E.EL.64 R6, desc[UR4][R14.64] ;  /* 0x000000040e068981 */ /* 0x000f62000c2e1b00 */
[----:B0-----:R-:W-:Y:S01]  /*01b0*/  IMAD.WIDE R16, R11, 0x4, R16 ;  /* 0x000000040b107825 */ /* 0x001fe200078e0210 */
[----:B--2---:R-:W-:-:S03]  /*01c0*/  CS2R R8, SRZ ;  /* 0x0000000000087805 */ /* 0x004fc6000001ff00 */
[----:B-1----:R-:W-:Y:S01]  /*01d0*/  IMAD.WIDE R18, R11, 0x4, R18 ;  /* 0x000000040b127825 */ /* 0x002fe200078e0212 */
[----:B------:R-:W-:-:S04]  /*01e0*/  CS2R R10, SRZ ;  /* 0x00000000000a7805 */ /* 0x000fc8000001ff00 */
[----:B------:R-:W2:Y:S04]  /*01f0*/  @!P0 LDG.E.EL.64 R8, desc[UR4][R18.64] ;  /* 0x0000000412088981 */ /* 0x000ea8000c2e1b00 */
[----:B------:R-:W2:Y:S01]  /*0200*/  @!P0 LDG.E.EL.64 R10, desc[UR4][R16.64] ;  /* 0x00000004100a8981 */ /* 0x000ea2000c2e1b00 */
[----:B---3--:R-:W-:Y:S01]  /*0210*/  FADD R2, R2, 0.0010000000474974513054 ;  /* 0x3a83126f02027421 */ /* 0x008fe20000000000 */
[----:B------:R-:W-:-:S03]  /*0220*/  FADD R3, R3, 0.0010000000474974513054 ;  /* 0x3a83126f03037421 */ /* 0x000fc60000000000 */
[----:B----4-:R-:W0:Y:S08]  /*0230*/  MUFU.SQRT R12, R2 ;  /* 0x00000002000c7308 */ /* 0x010e300000002000 */
[----:B------:R-:W1:Y:S01]  /*0240*/  MUFU.SQRT R13, R3 ;  /* 0x00000003000d7308 */ /* 0x000e620000002000 */
[C---:B0-----:R-:W-:Y:S02]  /*0250*/  FSETP.GT.AND P1, PT, R12.reuse, 8.50705917302346158658e+37, PT ;  /* 0x7e8000000c00780b */ /* 0x041fe40003f24000 */
[----:B------:R-:W-:-:S02]  /*0260*/  FSETP.GEU.AND P3, PT, R12, 1.175494350822287508e-38, PT ;  /* 0x008000000c00780b */ /* 0x000fc40003f6e000 */
[C---:B-1----:R-:W-:Y:S02]  /*0270*/  FSETP.GT.AND P2, PT, R13.reuse, 8.50705917302346158658e+37, PT ;  /* 0x7e8000000d00780b */ /* 0x042fe40003f44000 */
[----:B------:R-:W-:-:S07]  /*0280*/  FSETP.GEU.AND P4, PT, R13, 1.175494350822287508e-38, PT ;  /* 0x008000000d00780b */ /* 0x000fce0003f8e000 */
[----:B------:R-:W-:Y:S01]  /*0290*/  @P1 FMUL R12, R12, 0.25 ;  /* 0x3e8000000c0c1820 */ /* 0x000fe20000400000 */
[----:B------:R-:W-:-:S03]  /*02a0*/  HFMA2.MMA R2, -RZ, RZ, 1.625, 0 ;  /* 0x3e800000ff027435 */ /* 0x000fc600000001ff */
[----:B------:R-:W-:Y:S01]  /*02b0*/  @!P3 FMUL R12, R12, 16777216 ;  /* 0x4b8000000c0cb820 */ /* 0x000fe20000400000 */
[----:B------:R-:W-:-:S04]  /*02c0*/  @P2 FMUL R13, R13, 0.25 ;  /* 0x3e8000000d0d2820 */ /* 0x000fc80000400000 */
[----:B------:R-:W-:Y:S01]  /*02d0*/  @!P4 FMUL R13, R13, 16777216 ;  /* 0x4b8000000d0dc820 */ /* 0x000fe20000400000 */
[----:B------:R-:W0:Y:S01]  /*02e0*/  MUFU.RCP R12, R12 ;  /* 0x0000000c000c7308 */ /* 0x000e220000001000 */
[----:B------:R-:W-:-:S07]  /*02f0*/  FSEL R3, R2, 1, P1 ;  /* 0x3f80000002037808 */ /* 0x000fce0000800000 */
[----:B------:R-:W1:Y:S01]  /*0300*/  MUFU.RCP R13, R13 ;  /* 0x0000000d000d7308 */ /* 0x000e620000001000 */
[----:B------:R-:W-:Y:S01]  /*0310*/  FSEL R2, R2, 1, P2 ;  /* 0x3f80000002027808 */ /* 0x000fe20001000000 */
[----:B------:R-:W-:Y:S01]  /*0320*/  @!P3 FMUL R3, R3, 16777216 ;  /* 0x4b8000000303b820 */ /* 0x000fe20000400000 */
[----:B-----5:R-:W-:-:S03]  /*0330*/  FADD R5, -R7, R5 ;  /* 0x0000000507057221 */ /* 0x020fc60000000100 */
[----:B------:R-:W-:Y:S01]  /*0340*/  @!P4 FMUL R2, R2, 16777216 ;  /* 0x4b8000000202c820 */ /* 0x000fe20000400000 */
[----:B------:R-:W-:Y:S01]  /*0350*/  FADD R4, -R6, R4 ;  /* 0x0000000406047221 */ /* 0x000fe20000000100 */
[----:B0-----:R-:W-:Y:S02]  /*0360*/  FMUL R7, R12, R3 ;  /* 0x000000030c077220 */ /* 0x001fe40000400000 */
[----:B-1----:R-:W-:Y:S02]  /*0370*/  FMUL R6, R13, R2 ;  /* 0x000000020d067220 */ /* 0x002fe40000400000 */
[----:B------:R-:W0:Y:S01]  /*0380*/  LDC.64 R2, c[0x0][0x210] ;  /* 0x00008400ff027b82 */ /* 0x000e220000000a00 */
[----:B------:R-:W-:Y:S01]  /*0390*/  FMUL R7, R4, R7 ;  /* 0x0000000704077220 */ /* 0x000fe20000400000 */
[----:B------:R-:W-:-:S03]  /*03a0*/  FMUL R6, R5, R6 ;  /* 0x0000000605067220 */ /* 0x000fc60000400000 */
[----:B--2---:R-:W-:Y:S01]  /*03b0*/  FFMA R8, R7, R10, R8 ;  /* 0x0000000a07087223 */ /* 0x004fe20000000008 */
[----:B------:R-:W-:-:S04]  /*03c0*/  FFMA R9, R6, R11, R9 ;  /* 0x0000000b06097223 */ /* 0x000fc80000000009 */
[----:B------:R-:W-:Y:S02]  /*03d0*/  FSETP.GT.AND P1, PT, R8, RZ, PT ;  /* 0x000000ff0800720b */ /* 0x000fe40003f24000 */
[----:B------:R-:W-:-:S11]  /*03e0*/  FSETP.GT.AND P2, PT, R9, RZ, PT ;  /* 0x000000ff0900720b */ /* 0x000fd60003f44000 */
[----:B------:R-:W-:Y:S01]  /*03f0*/  @!P1 FMUL R8, R8, 0.10000000149011611938 ;  /* 0x3dcccccd08089820 */ /* 0x000fe20000400000 */
[----:B0-----:R-:W-:-:S04]  /*0400*/  IMAD.WIDE R2, R0, 0x4, R2 ;  /* 0x0000000400027825 */ /* 0x001fc800078e0202 */
[----:B------:R-:W-:Y:S01]  /*0410*/  @!P2 FMUL R9, R9, 0.10000000149011611938 ;  /* 0x3dcccccd0909a820 */ /* 0x000fe20000400000 */
[----:B------:R-:W-:Y:S06]  /*0420*/  @P0 EXIT ;  /* 0x000000000000094d */ /* 0x000fec0003800000 */
[----:B------:R-:W-:Y:S01]  /*0430*/  STG.E.64 desc[UR4][R2.64], R8 ;  /* 0x0000000802007986 */ /* 0x000fe2000c101b04 */
[----:B------:R-:W-:Y:S05]  /*0440*/  EXIT ;  /* 0x000000000000794d */ /* 0x000fea0003800000 */
.L_x_0:
[----:B------:R-:W-:-:S00]  /*0450*/  BRA `(.L_x_0) ;  /* 0xfffffffc00fc7947 */ /* 0x000fc0000383ffff */
[----:B------:R-:W-:-:S00]  /*0460*/  NOP ;  /* 0x0000000000007918 */ /* 0x000fc00000000000 */
        /* <DEDUP_REMOVED lines=9> */
.L_x_1:


//--------------------- .nv.global.init           --------------------------
	.section	.nv.global.init,"aw",@progbits
.nv.global.init:
	.type		_$_str,@object
	.size		_$_str,(_$_str_$_2 - _$_str)
_$_str:
        /*0000*/ 	.byte	0x5f, 0x5f, 0x43, 0x55, 0x44, 0x41, 0x5f, 0x46, 0x54, 0x5a, 0x00
	.type		_$_str_$_2,@object
	.size		_$_str_$_2,(.L_1 - _$_str_$_2)
_$_str_$_2:
        /*000b*/ 	.byte	0x5f, 0x5f, 0x43, 0x55, 0x44, 0x41, 0x5f, 0x50, 0x52, 0x45, 0x43, 0x5f, 0x53, 0x51, 0x52, 0x54
        /*001b*/ 	.byte	0x00
.L_1:


//--------------------- .nv.constant0.triton_poi_fused__native_batch_norm_legit_no_training_leaky_relu_10 --------------------------
	.section	.nv.constant0.triton_poi_fused__native_batch_norm_legit_no_training_leaky_relu_10,"a",@progbits
	.sectionflags	@""
	.align	4
.nv.constant0.triton_poi_fused__native_batch_norm_legit_no_training_leaky_relu_10:
	.zero		580
